//
// Generated by NVIDIA NVVM Compiler
//
// Compiler Build ID: CL-36424714
// Cuda compilation tools, release 13.0, V13.0.88
// Based on NVVM 20.0.0
//

.version 9.0
.target sm_100
.address_size 64

	// .globl	_Z13matmul_doublePdS_S_iii
// _ZZ13matmul_doublePdS_S_iiiE2SA has been demoted
// _ZZ13matmul_doublePdS_S_iiiE2SB has been demoted

.visible .entry _Z13matmul_doublePdS_S_iii(
	.param .u64 .ptr .align 1 _Z13matmul_doublePdS_S_iii_param_0,
	.param .u64 .ptr .align 1 _Z13matmul_doublePdS_S_iii_param_1,
	.param .u64 .ptr .align 1 _Z13matmul_doublePdS_S_iii_param_2,
	.param .u32 _Z13matmul_doublePdS_S_iii_param_3,
	.param .u32 _Z13matmul_doublePdS_S_iii_param_4,
	.param .u32 _Z13matmul_doublePdS_S_iii_param_5
)
{
	.reg .pred 	%p<26>;
	.reg .b32 	%r<62>;
	.reg .b64 	%rd<22>;
	.reg .b64 	%fd<181>;
	// demoted variable
	.shared .align 8 .b8 _ZZ13matmul_doublePdS_S_iiiE2SA[2176];
	// demoted variable
	.shared .align 8 .b8 _ZZ13matmul_doublePdS_S_iiiE2SB[2176];
	ld.param.u64 	%rd4, [_Z13matmul_doublePdS_S_iii_param_0];
	ld.param.u64 	%rd5, [_Z13matmul_doublePdS_S_iii_param_1];
	ld.param.u32 	%r30, [_Z13matmul_doublePdS_S_iii_param_3];
	ld.param.u32 	%r31, [_Z13matmul_doublePdS_S_iii_param_4];
	ld.param.u32 	%r32, [_Z13matmul_doublePdS_S_iii_param_5];
	cvta.to.global.u64 	%rd1, %rd5;
	cvta.to.global.u64 	%rd2, %rd4;
	mov.u32 	%r33, %ctaid.x;
	mov.u32 	%r34, %ctaid.y;
	mov.u32 	%r1, %tid.x;
	mov.u32 	%r2, %tid.y;
	shl.b32 	%r35, %r34, 4;
	add.s32 	%r3, %r35, %r2;
	shl.b32 	%r36, %r33, 4;
	add.s32 	%r4, %r36, %r1;
	setp.lt.s32 	%p1, %r32, -14;
	mov.f64 	%fd180, 0d0000000000000000;
	@%p1 bra 	$L__BB0_19;
	add.s32 	%r38, %r32, -1;
	shr.s32 	%r39, %r38, 31;
	shr.u32 	%r40, %r39, 28;
	add.s32 	%r41, %r38, %r40;
	shr.s32 	%r5, %r41, 4;
	mov.u32 	%r42, _ZZ13matmul_doublePdS_S_iiiE2SA;
	mad.lo.s32 	%r6, %r2, 136, %r42;
	shl.b32 	%r43, %r1, 3;
	add.s32 	%r7, %r6, %r43;
	mul.lo.s32 	%r8, %r32, %r3;
	mov.u32 	%r44, _ZZ13matmul_doublePdS_S_iiiE2SB;
	mad.lo.s32 	%r9, %r1, 136, %r44;
	shl.b32 	%r45, %r2, 3;
	add.s32 	%r10, %r9, %r45;
	mul.lo.s32 	%r11, %r32, %r4;
	setp.lt.s32 	%p2, %r32, 17;
	mov.f64 	%fd180, 0d0000000000000000;
	mov.b32 	%r61, 0;
	@%p2 bra 	$L__BB0_13;
	add.s32 	%r12, %r5, 1;
	and.b32  	%r46, %r12, 2147483646;
	neg.s32 	%r60, %r46;
	add.s32 	%r59, %r2, %r11;
	add.s32 	%r57, %r1, %r8;
	mov.f64 	%fd180, 0d0000000000000000;
	mov.u32 	%r56, %r1;
	mov.u32 	%r58, %r2;
$L__BB0_3:
	setp.ge.s32 	%p3, %r3, %r30;
	setp.ge.s32 	%p4, %r56, %r32;
	mov.f64 	%fd172, 0d0000000000000000;
	or.pred  	%p5, %p3, %p4;
	@%p5 bra 	$L__BB0_5;
	mul.wide.s32 	%rd6, %r57, 8;
	add.s64 	%rd7, %rd2, %rd6;
	ld.global.f64 	%fd172, [%rd7];
$L__BB0_5:
	setp.ge.s32 	%p6, %r4, %r31;
	st.shared.f64 	[%r7], %fd172;
	setp.ge.s32 	%p7, %r58, %r32;
	mov.f64 	%fd173, 0d0000000000000000;
	or.pred  	%p8, %p6, %p7;
	@%p8 bra 	$L__BB0_7;
	mul.wide.s32 	%rd8, %r59, 8;
	add.s64 	%rd9, %rd1, %rd8;
	ld.global.f64 	%fd173, [%rd9];
$L__BB0_7:
	st.shared.f64 	[%r10], %fd173;
	bar.sync 	0;
	ld.shared.f64 	%fd27, [%r6];
	ld.shared.f64 	%fd28, [%r9];
	fma.rn.f64 	%fd29, %fd27, %fd28, %fd180;
	ld.shared.f64 	%fd30, [%r6+8];
	ld.shared.f64 	%fd31, [%r9+8];
	fma.rn.f64 	%fd32, %fd30, %fd31, %fd29;
	ld.shared.f64 	%fd33, [%r6+16];
	ld.shared.f64 	%fd34, [%r9+16];
	fma.rn.f64 	%fd35, %fd33, %fd34, %fd32;
	ld.shared.f64 	%fd36, [%r6+24];
	ld.shared.f64 	%fd37, [%r9+24];
	fma.rn.f64 	%fd38, %fd36, %fd37, %fd35;
	ld.shared.f64 	%fd39, [%r6+32];
	ld.shared.f64 	%fd40, [%r9+32];
	fma.rn.f64 	%fd41, %fd39, %fd40, %fd38;
	ld.shared.f64 	%fd42, [%r6+40];
	ld.shared.f64 	%fd43, [%r9+40];
	fma.rn.f64 	%fd44, %fd42, %fd43, %fd41;
	ld.shared.f64 	%fd45, [%r6+48];
	ld.shared.f64 	%fd46, [%r9+48];
	fma.rn.f64 	%fd47, %fd45, %fd46, %fd44;
	ld.shared.f64 	%fd48, [%r6+56];
	ld.shared.f64 	%fd49, [%r9+56];
	fma.rn.f64 	%fd50, %fd48, %fd49, %fd47;
	ld.shared.f64 	%fd51, [%r6+64];
	ld.shared.f64 	%fd52, [%r9+64];
	fma.rn.f64 	%fd53, %fd51, %fd52, %fd50;
	ld.shared.f64 	%fd54, [%r6+72];
	ld.shared.f64 	%fd55, [%r9+72];
	fma.rn.f64 	%fd56, %fd54, %fd55, %fd53;
	ld.shared.f64 	%fd57, [%r6+80];
	ld.shared.f64 	%fd58, [%r9+80];
	fma.rn.f64 	%fd59, %fd57, %fd58, %fd56;
	ld.shared.f64 	%fd60, [%r6+88];
	ld.shared.f64 	%fd61, [%r9+88];
	fma.rn.f64 	%fd62, %fd60, %fd61, %fd59;
	ld.shared.f64 	%fd63, [%r6+96];
	ld.shared.f64 	%fd64, [%r9+96];
	fma.rn.f64 	%fd65, %fd63, %fd64, %fd62;
	ld.shared.f64 	%fd66, [%r6+104];
	ld.shared.f64 	%fd67, [%r9+104];
	fma.rn.f64 	%fd68, %fd66, %fd67, %fd65;
	ld.shared.f64 	%fd69, [%r6+112];
	ld.shared.f64 	%fd70, [%r9+112];
	fma.rn.f64 	%fd71, %fd69, %fd70, %fd68;
	ld.shared.f64 	%fd72, [%r6+120];
	ld.shared.f64 	%fd73, [%r9+120];
	fma.rn.f64 	%fd6, %fd72, %fd73, %fd71;
	bar.sync 	0;
	add.s32 	%r47, %r56, 16;
	setp.ge.s32 	%p10, %r47, %r32;
	mov.f64 	%fd174, 0d0000000000000000;
	or.pred  	%p11, %p3, %p10;
	@%p11 bra 	$L__BB0_9;
	mul.wide.s32 	%rd10, %r57, 8;
	add.s64 	%rd11, %rd2, %rd10;
	ld.global.f64 	%fd174, [%rd11+128];
$L__BB0_9:
	st.shared.f64 	[%r7], %fd174;
	add.s32 	%r48, %r58, 16;
	setp.ge.s32 	%p13, %r48, %r32;
	mov.f64 	%fd175, 0d0000000000000000;
	or.pred  	%p14, %p6, %p13;
	@%p14 bra 	$L__BB0_11;
	mul.wide.s32 	%rd12, %r59, 8;
	add.s64 	%rd13, %rd1, %rd12;
	ld.global.f64 	%fd175, [%rd13+128];
$L__BB0_11:
	st.shared.f64 	[%r10], %fd175;
	bar.sync 	0;
	ld.shared.f64 	%fd75, [%r6];
	ld.shared.f64 	%fd76, [%r9];
	fma.rn.f64 	%fd77, %fd75, %fd76, %fd6;
	ld.shared.f64 	%fd78, [%r6+8];
	ld.shared.f64 	%fd79, [%r9+8];
	fma.rn.f64 	%fd80, %fd78, %fd79, %fd77;
	ld.shared.f64 	%fd81, [%r6+16];
	ld.shared.f64 	%fd82, [%r9+16];
	fma.rn.f64 	%fd83, %fd81, %fd82, %fd80;
	ld.shared.f64 	%fd84, [%r6+24];
	ld.shared.f64 	%fd85, [%r9+24];
	fma.rn.f64 	%fd86, %fd84, %fd85, %fd83;
	ld.shared.f64 	%fd87, [%r6+32];
	ld.shared.f64 	%fd88, [%r9+32];
	fma.rn.f64 	%fd89, %fd87, %fd88, %fd86;
	ld.shared.f64 	%fd90, [%r6+40];
	ld.shared.f64 	%fd91, [%r9+40];
	fma.rn.f64 	%fd92, %fd90, %fd91, %fd89;
	ld.shared.f64 	%fd93, [%r6+48];
	ld.shared.f64 	%fd94, [%r9+48];
	fma.rn.f64 	%fd95, %fd93, %fd94, %fd92;
	ld.shared.f64 	%fd96, [%r6+56];
	ld.shared.f64 	%fd97, [%r9+56];
	fma.rn.f64 	%fd98, %fd96, %fd97, %fd95;
	ld.shared.f64 	%fd99, [%r6+64];
	ld.shared.f64 	%fd100, [%r9+64];
	fma.rn.f64 	%fd101, %fd99, %fd100, %fd98;
	ld.shared.f64 	%fd102, [%r6+72];
	ld.shared.f64 	%fd103, [%r9+72];
	fma.rn.f64 	%fd104, %fd102, %fd103, %fd101;
	ld.shared.f64 	%fd105, [%r6+80];
	ld.shared.f64 	%fd106, [%r9+80];
	fma.rn.f64 	%fd107, %fd105, %fd106, %fd104;
	ld.shared.f64 	%fd108, [%r6+88];
	ld.shared.f64 	%fd109, [%r9+88];
	fma.rn.f64 	%fd110, %fd108, %fd109, %fd107;
	ld.shared.f64 	%fd111, [%r6+96];
	ld.shared.f64 	%fd112, [%r9+96];
	fma.rn.f64 	%fd113, %fd111, %fd112, %fd110;
	ld.shared.f64 	%fd114, [%r6+104];
	ld.shared.f64 	%fd115, [%r9+104];
	fma.rn.f64 	%fd116, %fd114, %fd115, %fd113;
	ld.shared.f64 	%fd117, [%r6+112];
	ld.shared.f64 	%fd118, [%r9+112];
	fma.rn.f64 	%fd119, %fd117, %fd118, %fd116;
	ld.shared.f64 	%fd120, [%r6+120];
	ld.shared.f64 	%fd121, [%r9+120];
	fma.rn.f64 	%fd180, %fd120, %fd121, %fd119;
	bar.sync 	0;
	add.s32 	%r60, %r60, 2;
	add.s32 	%r59, %r59, 32;
	add.s32 	%r58, %r58, 32;
	add.s32 	%r57, %r57, 32;
	add.s32 	%r56, %r56, 32;
	setp.ne.s32 	%p15, %r60, 0;
	@%p15 bra 	$L__BB0_3;
	shl.b32 	%r49, %r12, 4;
	and.b32  	%r61, %r49, -32;
$L__BB0_13:
	and.b32  	%r50, %r5, 1;
	setp.eq.b32 	%p16, %r50, 1;
	@%p16 bra 	$L__BB0_19;
	setp.ge.s32 	%p17, %r3, %r30;
	add.s32 	%r28, %r61, %r1;
	setp.ge.s32 	%p18, %r28, %r32;
	mov.f64 	%fd178, 0d0000000000000000;
	or.pred  	%p19, %p17, %p18;
	@%p19 bra 	$L__BB0_16;
	add.s32 	%r52, %r28, %r8;
	mul.wide.s32 	%rd14, %r52, 8;
	add.s64 	%rd15, %rd2, %rd14;
	ld.global.f64 	%fd178, [%rd15];
$L__BB0_16:
	setp.ge.s32 	%p20, %r4, %r31;
	st.shared.f64 	[%r7], %fd178;
	add.s32 	%r29, %r61, %r2;
	setp.ge.s32 	%p21, %r29, %r32;
	mov.f64 	%fd179, 0d0000000000000000;
	or.pred  	%p22, %p20, %p21;
	@%p22 bra 	$L__BB0_18;
	add.s32 	%r54, %r29, %r11;
	mul.wide.s32 	%rd16, %r54, 8;
	add.s64 	%rd17, %rd1, %rd16;
	ld.global.f64 	%fd179, [%rd17];
$L__BB0_18:
	st.shared.f64 	[%r10], %fd179;
	bar.sync 	0;
	ld.shared.f64 	%fd124, [%r6];
	ld.shared.f64 	%fd125, [%r9];
	fma.rn.f64 	%fd126, %fd124, %fd125, %fd180;
	ld.shared.f64 	%fd127, [%r6+8];
	ld.shared.f64 	%fd128, [%r9+8];
	fma.rn.f64 	%fd129, %fd127, %fd128, %fd126;
	ld.shared.f64 	%fd130, [%r6+16];
	ld.shared.f64 	%fd131, [%r9+16];
	fma.rn.f64 	%fd132, %fd130, %fd131, %fd129;
	ld.shared.f64 	%fd133, [%r6+24];
	ld.shared.f64 	%fd134, [%r9+24];
	fma.rn.f64 	%fd135, %fd133, %fd134, %fd132;
	ld.shared.f64 	%fd136, [%r6+32];
	ld.shared.f64 	%fd137, [%r9+32];
	fma.rn.f64 	%fd138, %fd136, %fd137, %fd135;
	ld.shared.f64 	%fd139, [%r6+40];
	ld.shared.f64 	%fd140, [%r9+40];
	fma.rn.f64 	%fd141, %fd139, %fd140, %fd138;
	ld.shared.f64 	%fd142, [%r6+48];
	ld.shared.f64 	%fd143, [%r9+48];
	fma.rn.f64 	%fd144, %fd142, %fd143, %fd141;
	ld.shared.f64 	%fd145, [%r6+56];
	ld.shared.f64 	%fd146, [%r9+56];
	fma.rn.f64 	%fd147, %fd145, %fd146, %fd144;
	ld.shared.f64 	%fd148, [%r6+64];
	ld.shared.f64 	%fd149, [%r9+64];
	fma.rn.f64 	%fd150, %fd148, %fd149, %fd147;
	ld.shared.f64 	%fd151, [%r6+72];
	ld.shared.f64 	%fd152, [%r9+72];
	fma.rn.f64 	%fd153, %fd151, %fd152, %fd150;
	ld.shared.f64 	%fd154, [%r6+80];
	ld.shared.f64 	%fd155, [%r9+80];
	fma.rn.f64 	%fd156, %fd154, %fd155, %fd153;
	ld.shared.f64 	%fd157, [%r6+88];
	ld.shared.f64 	%fd158, [%r9+88];
	fma.rn.f64 	%fd159, %fd157, %fd158, %fd156;
	ld.shared.f64 	%fd160, [%r6+96];
	ld.shared.f64 	%fd161, [%r9+96];
	fma.rn.f64 	%fd162, %fd160, %fd161, %fd159;
	ld.shared.f64 	%fd163, [%r6+104];
	ld.shared.f64 	%fd164, [%r9+104];
	fma.rn.f64 	%fd165, %fd163, %fd164, %fd162;
	ld.shared.f64 	%fd166, [%r6+112];
	ld.shared.f64 	%fd167, [%r9+112];
	fma.rn.f64 	%fd168, %fd166, %fd167, %fd165;
	ld.shared.f64 	%fd169, [%r6+120];
	ld.shared.f64 	%fd170, [%r9+120];
	fma.rn.f64 	%fd180, %fd169, %fd170, %fd168;
	bar.sync 	0;
$L__BB0_19:
	setp.ge.s32 	%p23, %r3, %r30;
	setp.ge.s32 	%p24, %r4, %r31;
	or.pred  	%p25, %p23, %p24;
	@%p25 bra 	$L__BB0_21;
	ld.param.u64 	%rd21, [_Z13matmul_doublePdS_S_iii_param_2];
	mad.lo.s32 	%r55, %r31, %r3, %r4;
	cvta.to.global.u64 	%rd18, %rd21;
	mul.wide.u32 	%rd19, %r55, 8;
	add.s64 	%rd20, %rd18, %rd19;
	st.global.f64 	[%rd20], %fd180;
$L__BB0_21:
	ret;

}


// ===== COMPILED SASS (sm_100) =====

	.target	sm_100

	.elftype	@"ET_EXEC"


//--------------------- .note.nv.tkinfo           --------------------------
	.section	.note.nv.tkinfo,"",@"SHT_NOTE"
	.sectionflags	@"SHF_NOTE_NV_TKINFO"
	.tkinfo
        /*0018*/ 	.word	0x00000002
        /*0030*/ 	.string	""
        /*0030*/ 	.string	"ptxas"
        /*0030*/ 	.string	"Cuda compilation tools, release 13.0, V13.0.88"
        /*0030*/ 	.string	"Build cuda_13.0.r13.0/compiler.36424714_0"
        /*0030*/ 	.string	"-arch sm_100 -m 64 "



//--------------------- .note.nv.cuinfo           --------------------------
	.section	.note.nv.cuinfo,"",@"SHT_NOTE"
	.sectionflags	@"SHF_NOTE_NV_CUINFO"
        /*0018*/ 	.short	0x0002
        /*001a*/ 	.short	0x0064
        /*001c*/ 	.short	0x0082
	.zero		2


//--------------------- .nv.info                  --------------------------
	.section	.nv.info,"",@"SHT_CUDA_INFO"
	.align	4


	//----- nvinfo : EIATTR_REGCOUNT
	.align		4
        /*0000*/ 	.byte	0x04, 0x2f
        /*0002*/ 	.short	(.L_1 - .L_0)
	.align		4
.L_0:
        /*0004*/ 	.word	index@(_Z13matmul_doublePdS_S_iii)
        /*0008*/ 	.word	0x00000020


	//----- nvinfo : EIATTR_FRAME_SIZE
	.align		4
.L_1:
        /*000c*/ 	.byte	0x04, 0x11
        /*000e*/ 	.short	(.L_3 - .L_2)
	.align		4
.L_2:
        /*0010*/ 	.word	index@(_Z13matmul_doublePdS_S_iii)
        /*0014*/ 	.word	0x00000000


	//----- nvinfo : EIATTR_MIN_STACK_SIZE
	.align		4
.L_3:
        /*0018*/ 	.byte	0x04, 0x12
        /*001a*/ 	.short	(.L_5 - .L_4)
	.align		4
.L_4:
        /*001c*/ 	.word	index@(_Z13matmul_doublePdS_S_iii)
        /*0020*/ 	.word	0x00000000
.L_5:


//--------------------- .nv.compat                --------------------------
	.section	.nv.compat,"",@"SHT_CUDA_COMPAT_INFO"
	.align	4
        /*0000*/ 	.byte	0x02, 0x09, 0x00, 0x00, 0x02, 0x02, 0x01, 0x00, 0x02, 0x05, 0x05, 0x00, 0x03, 0x07, 0x01, 0x01
        /*0010*/ 	.byte	0x02, 0x03, 0x00, 0x00, 0x02, 0x06, 0x01, 0x00, 0x04, 0x0b, 0x08, 0x00, 0x01, 0x00, 0x00, 0x00
        /*0020*/ 	.byte	0x00, 0x00, 0x00, 0x00


//--------------------- .nv.info._Z13matmul_doublePdS_S_iii --------------------------
	.section	.nv.info._Z13matmul_doublePdS_S_iii,"",@"SHT_CUDA_INFO"
	.sectionflags	@""
	.align	4


	//----- nvinfo : EIATTR_CUDA_API_VERSION
	.align		4
        /*0000*/ 	.byte	0x04, 0x37
        /*0002*/ 	.short	(.L_7 - .L_6)
.L_6:
        /*0004*/ 	.word	0x00000082


	//----- nvinfo : EIATTR_KPARAM_INFO
	.align		4
.L_7:
        /*0008*/ 	.byte	0x04, 0x17
        /*000a*/ 	.short	(.L_9 - .L_8)
.L_8:
        /*000c*/ 	.word	0x00000000
        /*0010*/ 	.short	0x0005
        /*0012*/ 	.short	0x0020
        /*0014*/ 	.byte	0x00, 0xf0, 0x11, 0x00


	//----- nvinfo : EIATTR_KPARAM_INFO
	.align		4
.L_9:
        /*0018*/ 	.byte	0x04, 0x17
        /*001a*/ 	.short	(.L_11 - .L_10)
.L_10:
        /*001c*/ 	.word	0x00000000
        /*0020*/ 	.short	0x0004
        /*0022*/ 	.short	0x001c
        /*0024*/ 	.byte	0x00, 0xf0, 0x11, 0x00


	//----- nvinfo : EIATTR_KPARAM_INFO
	.align		4
.L_11:
        /*0028*/ 	.byte	0x04, 0x17
        /*002a*/ 	.short	(.L_13 - .L_12)
.L_12:
        /*002c*/ 	.word	0x00000000
        /*0030*/ 	.short	0x0003
        /*0032*/ 	.short	0x0018
        /*0034*/ 	.byte	0x00, 0xf0, 0x11, 0x00


	//----- nvinfo : EIATTR_KPARAM_INFO
	.align		4
.L_13:
        /*0038*/ 	.byte	0x04, 0x17
        /*003a*/ 	.short	(.L_15 - .L_14)
.L_14:
        /*003c*/ 	.word	0x00000000
        /*0040*/ 	.short	0x0002
        /*0042*/ 	.short	0x0010
        /*0044*/ 	.byte	0x00, 0xf5, 0x21, 0x00


	//----- nvinfo : EIATTR_KPARAM_INFO
	.align		4
.L_15:
        /*0048*/ 	.byte	0x04, 0x17
        /*004a*/ 	.short	(.L_17 - .L_16)
.L_16:
        /*004c*/ 	.word	0x00000000
        /*0050*/ 	.short	0x0001
        /*0052*/ 	.short	0x0008
        /*0054*/ 	.byte	0x00, 0xf5, 0x21, 0x00


	//----- nvinfo : EIATTR_KPARAM_INFO
	.align		4
.L_17:
        /*0058*/ 	.byte	0x04, 0x17
        /*005a*/ 	.short	(.L_19 - .L_18)
.L_18:
        /*005c*/ 	.word	0x00000000
        /*0060*/ 	.short	0x0000
        /*0062*/ 	.short	0x0000
        /*0064*/ 	.byte	0x00, 0xf5, 0x21, 0x00


	//----- nvinfo : EIATTR_SPARSE_MMA_MASK
	.align		4
.L_19:
        /*0068*/ 	.byte	0x03, 0x50
        /*006a*/ 	.short	0x0000


	//----- nvinfo : EIATTR_MAXREG_COUNT
	.align		4
        /*006c*/ 	.byte	0x03, 0x1b
        /*006e*/ 	.short	0x00ff


	//----- nvinfo : EIATTR_NUM_BARRIERS
	.align		4
        /*0070*/ 	.byte	0x02, 0x4c
        /*0072*/ 	.byte	0x01
	.zero		1


	//----- nvinfo : EIATTR_MERCURY_ISA_VERSION
	.align		4
        /*0074*/ 	.byte	0x03, 0x5f
        /*0076*/ 	.short	0x0101


	//----- nvinfo : EIATTR_VRC_CTA_INIT_COUNT
	.align		4
        /*0078*/ 	.byte	0x02, 0x4a
	.zero		1
	.zero		1


	//----- nvinfo : EIATTR_EXIT_INSTR_OFFSETS
	.align		4
        /*007c*/ 	.byte	0x04, 0x1c
        /*007e*/ 	.short	(.L_21 - .L_20)


	//   ....[0]....
.L_20:
        /*0080*/ 	.word	0x00000fe0


	//   ....[1]....
        /*0084*/ 	.word	0x00001030


	//----- nvinfo : EIATTR_CBANK_PARAM_SIZE
	.align		4
.L_21:
        /*0088*/ 	.byte	0x03, 0x19
        /*008a*/ 	.short	0x0024


	//----- nvinfo : EIATTR_PARAM_CBANK
	.align		4
        /*008c*/ 	.byte	0x04, 0x0a
        /*008e*/ 	.short	(.L_23 - .L_22)
	.align		4
.L_22:
        /*0090*/ 	.word	index@(.nv.constant0._Z13matmul_doublePdS_S_iii)
        /*0094*/ 	.short	0x0380
        /*0096*/ 	.short	0x0024


	//----- nvinfo : EIATTR_SW_WAR
	.align		4
.L_23:
        /*0098*/ 	.byte	0x04, 0x36
        /*009a*/ 	.short	(.L_25 - .L_24)
.L_24:
        /*009c*/ 	.word	0x00000008
.L_25:


//--------------------- .nv.callgraph             --------------------------
	.section	.nv.callgraph,"",@"SHT_CUDA_CALLGRAPH"
	.align	4
	.sectionentsize	8
	.align		4
        /*0000*/ 	.word	0x00000000
	.align		4
        /*0004*/ 	.word	0xffffffff
	.align		4
        /*0008*/ 	.word	0x00000000
	.align		4
        /*000c*/ 	.word	0xfffffffe
	.align		4
        /*0010*/ 	.word	0x00000000
	.align		4
        /*0014*/ 	.word	0xfffffffd
	.align		4
        /*0018*/ 	.word	0x00000000
	.align		4
        /*001c*/ 	.word	0xfffffffc


//--------------------- .text._Z13matmul_doublePdS_S_iii --------------------------
	.section	.text._Z13matmul_doublePdS_S_iii,"ax",@progbits
	.align	128
        .global         _Z13matmul_doublePdS_S_iii
        .type           _Z13matmul_doublePdS_S_iii,@function
        .size           _Z13matmul_doublePdS_S_iii,(.L_x_4 - _Z13matmul_doublePdS_S_iii)
        .other          _Z13matmul_doublePdS_S_iii,@"STO_CUDA_ENTRY STV_DEFAULT"
_Z13matmul_doublePdS_S_iii:
.text._Z13matmul_doublePdS_S_iii:
[----:B------:R-:W-:Y:S01]  /*0000*/  LDC R1, c[0x0][0x37c] ;  /* 0x0000df00ff017b82 */ /* 0x000fe20000000800 */
[----:B------:R-:W0:Y:S01]  /*0010*/  S2R R5, SR_CTAID.Y ;  /* 0x0000000000057919 */ /* 0x000e220000002600 */
[----:B------:R-:W1:Y:S01]  /*0020*/  LDCU UR7, c[0x0][0x3a0] ;  /* 0x00007400ff0777ac */ /* 0x000e620008000800 */
[----:B------:R-:W-:Y:S01]  /*0030*/  CS2R R16, SRZ ;  /* 0x0000000000107805 */ /* 0x000fe2000001ff00 */
[----:B------:R-:W0:Y:S01]  /*0040*/  S2R R0, SR_TID.Y ;  /* 0x0000000000007919 */ /* 0x000e220000002200 */
[----:B------:R-:W2:Y:S01]  /*0050*/  LDCU.64 UR10, c[0x0][0x358] ;  /* 0x00006b00ff0a77ac */ /* 0x000ea20008000a00 */
[----:B------:R-:W3:Y:S01]  /*0060*/  S2R R3, SR_CTAID.X ;  /* 0x0000000000037919 */ /* 0x000ee20000002500 */
[----:B------:R-:W3:Y:S01]  /*0070*/  S2R R2, SR_TID.X ;  /* 0x0000000000027919 */ /* 0x000ee20000002100 */
[----:B-1----:R-:W-:Y:S01]  /*0080*/  UISETP.GE.AND UP0, UPT, UR7, -0xe, UPT ;  /* 0xfffffff20700788c */ /* 0x002fe2000bf06270 */
[----:B0-----:R-:W-:Y:S02]  /*0090*/  IMAD R5, R5, 0x10, R0 ;  /* 0x0000001005057824 */ /* 0x001fe400078e0200 */
[----:B---3--:R-:W-:-:S06]  /*00a0*/  IMAD R4, R3, 0x10, R2 ;  /* 0x0000001003047824 */ /* 0x008fcc00078e0202 */
[----:B--2---:R-:W-:Y:S05]  /*00b0*/  BRA.U !UP0, `(.L_x_0) ;  /* 0x0000000d08bc7547 */ /* 0x004fea000b800000 */
[----:B------:R-:W0:Y:S01]  /*00c0*/  S2R R9, SR_CgaCtaId ;  /* 0x0000000000097919 */ /* 0x000e220000008800 */
[----:B------:R-:W-:Y:S01]  /*00d0*/  MOV R3, 0x400 ;  /* 0x0000040000037802 */ /* 0x000fe20000000f00 */
[----:B------:R-:W-:Y:S01]  /*00e0*/  UISETP.GE.AND UP0, UPT, UR7, 0x11, UPT ;  /* 0x000000110700788c */ /* 0x000fe2000bf06270 */
[----:B------:R-:W-:Y:S01]  /*00f0*/  CS2R R16, SRZ ;  /* 0x0000000000107805 */ /* 0x000fe2000001ff00 */
[----:B------:R-:W-:Y:S02]  /*0100*/  UIADD3 UR4, UPT, UPT, UR7, -0x1, URZ ;  /* 0xffffffff07047890 */ /* 0x000fe4000fffe0ff */
[----:B------:R-:W-:Y:S02]  /*0110*/  VIADD R6, R3, 0x880 ;  /* 0x0000088003067836 */ /* 0x000fe40000000000 */
[----:B------:R-:W-:-:S04]  /*0120*/  USHF.R.S32.HI UR5, URZ, 0x1f, UR4 ;  /* 0x0000001fff057899 */ /* 0x000fc80008011404 */
[----:B------:R-:W-:-:S03]  /*0130*/  ULEA.HI UR5, UR5, UR4, URZ, 0x4 ;  /* 0x0000000405057291 */ /* 0x000fc6000f8f20ff */
[----:B------:R-:W-:Y:S01]  /*0140*/  UMOV UR4, URZ ;  /* 0x000000ff00047c82 */ /* 0x000fe20008000000 */
[----:B------:R-:W-:Y:S01]  /*0150*/  USHF.R.S32.HI UR5, URZ, 0x4, UR5 ;  /* 0x00000004ff057899 */ /* 0x000fe20008011405 */
[C---:B0-----:R-:W-:Y:S02]  /*0160*/  LEA R7, R9.reuse, R3, 0x18 ;  /* 0x0000000309077211 */ /* 0x041fe400078ec0ff */
[----:B------:R-:W-:-:S03]  /*0170*/  LEA R9, R9, R6, 0x18 ;  /* 0x0000000609097211 */ /* 0x000fc600078ec0ff */
[----:B------:R-:W-:Y:S02]  /*0180*/  IMAD R7, R0, 0x88, R7 ;  /* 0x0000008800077824 */ /* 0x000fe400078e0207 */
[----:B------:R-:W-:-:S03]  /*0190*/  IMAD R9, R2, 0x88, R9 ;  /* 0x0000008802097824 */ /* 0x000fc600078e0209 */
[----:B------:R-:W-:Y:S01]  /*01a0*/  LEA R27, R2, R7, 0x3 ;  /* 0x00000007021b7211 */ /* 0x000fe200078e18ff */
[----:B------:R-:W-:Y:S01]  /*01b0*/  IMAD R6, R0, 0x8, R9 ;  /* 0x0000000800067824 */ /* 0x000fe200078e0209 */
[----:B------:R-:W-:Y:S06]  /*01c0*/  BRA.U !UP0, `(.L_x_1) ;  /* 0x0000000908547547 */ /* 0x000fec000b800000 */
[----:B------:R-:W0:Y:S01]  /*01d0*/  LDCU UR9, c[0x0][0x398] ;  /* 0x00007300ff0977ac */ /* 0x000e220008000800 */
[----:B------:R-:W-:Y:S01]  /*01e0*/  IMAD R29, R4, UR7, R0 ;  /* 0x00000007041d7c24 */ /* 0x000fe2000f8e0200 */
[----:B------:R-:W-:Y:S01]  /*01f0*/  CS2R R16, SRZ ;  /* 0x0000000000107805 */ /* 0x000fe2000001ff00 */
[C-C-:B------:R-:W-:Y:S01]  /*0200*/  IMAD R26, R5.reuse, UR7, R2.reuse ;  /* 0x00000007051a7c24 */ /* 0x140fe2000f8e0202 */
[----:B------:R-:W-:Y:S01]  /*0210*/  UIADD3 UR4, UPT, UPT, UR5, 0x1, URZ ;  /* 0x0000000105047890 */ /* 0x000fe2000fffe0ff */
[----:B------:R-:W-:Y:S01]  /*0220*/  IMAD.MOV.U32 R8, RZ, RZ, R2 ;  /* 0x000000ffff087224 */ /* 0x000fe200078e0002 */
[----:B------:R-:W1:Y:S01]  /*0230*/  LDCU UR8, c[0x0][0x3a0] ;  /* 0x00007400ff0877ac */ /* 0x000e620008000800 */
[----:B------:R-:W-:Y:S01]  /*0240*/  IMAD.MOV.U32 R3, RZ, RZ, R0 ;  /* 0x000000ffff037224 */ /* 0x000fe200078e0000 */
[----:B------:R-:W-:Y:S01]  /*0250*/  ULOP3.LUT UR6, UR4, 0x7ffffffe, URZ, 0xc0, !UPT ;  /* 0x7ffffffe04067892 */ /* 0x000fe2000f8ec0ff */
[----:B------:R-:W2:Y:S03]  /*0260*/  LDCU UR12, c[0x0][0x39c] ;  /* 0x00007380ff0c77ac */ /* 0x000ea60008000800 */
[----:B------:R-:W-:Y:S01]  /*0270*/  UIADD3 UR6, UPT, UPT, -UR6, URZ, URZ ;  /* 0x000000ff06067290 */ /* 0x000fe2000fffe1ff */
[----:B0-----:R-:W-:-:S13]  /*0280*/  ISETP.GE.AND P1, PT, R5, UR9, PT ;  /* 0x0000000905007c0c */ /* 0x001fda000bf26270 */
.L_x_2:
[----:B--2---:R-:W-:Y:S01]  /*0290*/  ISETP.GE.AND P0, PT, R4, UR12, PT ;  /* 0x0000000c04007c0c */ /* 0x004fe2000bf06270 */
[----:B-1----:R-:W-:Y:S01]  /*02a0*/  UMOV UR7, UR8 ;  /* 0x0000000800077c82 */ /* 0x002fe20008000000 */
[----:B------:R-:W-:Y:S02]  /*02b0*/  CS2R R14, SRZ ;  /* 0x00000000000e7805 */ /* 0x000fe4000001ff00 */
[----:B------:R-:W-:Y:S02]  /*02c0*/  ISETP.GE.OR P2, PT, R8, UR7, P1 ;  /* 0x0000000708007c0c */ /* 0x000fe40008f46670 */
[----:B------:R-:W-:Y:S02]  /*02d0*/  CS2R R24, SRZ ;  /* 0x0000000000187805 */ /* 0x000fe4000001ff00 */
[----:B------:R-:W-:-:S09]  /*02e0*/  ISETP.GE.OR P3, PT, R3, UR7, P0 ;  /* 0x0000000703007c0c */ /* 0x000fd20008766670 */
[----:B------:R-:W0:Y:S08]  /*02f0*/  @!P2 LDC.64 R12, c[0x0][0x380] ;  /* 0x0000e000ff0cab82 */ /* 0x000e300000000a00 */
[----:B------:R-:W1:Y:S01]  /*0300*/  @!P3 LDC.64 R10, c[0x0][0x388] ;  /* 0x0000e200ff0abb82 */ /* 0x000e620000000a00 */
[----:B0-----:R-:W-:-:S05]  /*0310*/  @!P2 IMAD.WIDE R12, R26, 0x8, R12 ;  /* 0x000000081a0ca825 */ /* 0x001fca00078e020c */
[----:B------:R-:W2:Y:S01]  /*0320*/  @!P2 LDG.E.64 R14, desc[UR10][R12.64] ;  /* 0x0000000a0c0ea981 */ /* 0x000ea2000c1e1b00 */
[----:B-1----:R-:W-:-:S05]  /*0330*/  @!P3 IMAD.WIDE R10, R29, 0x8, R10 ;  /* 0x000000081d0ab825 */ /* 0x002fca00078e020a */
[----:B------:R-:W3:Y:S04]  /*0340*/  @!P3 LDG.E.64 R24, desc[UR10][R10.64] ;  /* 0x0000000a0a18b981 */ /* 0x000ee8000c1e1b00 */
[----:B--2---:R-:W-:Y:S04]  /*0350*/  STS.64 [R27], R14 ;  /* 0x0000000e1b007388 */ /* 0x004fe80000000a00 */
[----:B---3--:R-:W-:Y:S01]  /*0360*/  STS.64 [R6], R24 ;  /* 0x0000001806007388 */ /* 0x008fe20000000a00 */
[----:B------:R-:W-:Y:S06]  /*0370*/  BAR.SYNC.DEFER_BLOCKING 0x0 ;  /* 0x0000000000007b1d */ /* 0x000fec0000010000 */
[----:B------:R-:W-:Y:S04]  /*0380*/  LDS.64 R14, [R7] ;  /* 0x00000000070e7984 */ /* 0x000fe80000000a00 */
[----:B------:R-:W0:Y:S04]  /*0390*/  LDS.64 R22, [R9] ;  /* 0x0000000009167984 */ /* 0x000e280000000a00 */
[----:B------:R-:W-:Y:S04]  /*03a0*/  LDS.64 R12, [R7+0x8] ;  /* 0x00000800070c7984 */ /* 0x000fe80000000a00 */
[----:B------:R-:W1:Y:S04]  /*03b0*/  LDS.64 R20, [R9+0x8] ;  /* 0x0000080009147984 */ /* 0x000e680000000a00 */
[----:B------:R-:W-:Y:S04]  /*03c0*/  LDS.64 R10, [R7+0x10] ;  /* 0x00001000070a7984 */ /* 0x000fe80000000a00 */
[----:B------:R-:W2:Y:S01]  /*03d0*/  LDS.64 R18, [R9+0x10] ;  /* 0x0000100009127984 */ /* 0x000ea20000000a00 */
[----:B0-----:R-:W-:-:S03]  /*03e0*/  DFMA R22, R14, R22, R16 ;  /* 0x000000160e16722b */ /* 0x001fc60000000010 */
[----:B------:R-:W-:Y:S04]  /*03f0*/  LDS.64 R16, [R7+0x18] ;  /* 0x0000180007107984 */ /* 0x000fe80000000a00 */
[----:B------:R-:W0:Y:S01]  /*0400*/  LDS.64 R14, [R9+0x18] ;  /* 0x00001800090e7984 */ /* 0x000e220000000a00 */
[----:B-1----:R-:W-:-:S03]  /*0410*/  DFMA R20, R12, R20, R22 ;  /* 0x000000140c14722b */ /* 0x002fc60000000016 */
[----:B------:R-:W-:Y:S04]  /*0420*/  LDS.64 R12, [R7+0x20] ;  /* 0x00002000070c7984 */ /* 0x000fe80000000a00 */
[----:B------:R-:W1:Y:S01]  /*0430*/  LDS.64 R22, [R9+0x20] ;  /* 0x0000200009167984 */ /* 0x000e620000000a00 */
[----:B--2---:R-:W-:-:S03]  /*0440*/  DFMA R18, R10, R18, R20 ;  /* 0x000000120a12722b */ /* 0x004fc60000000014 */
        /* <DEDUP_REMOVED lines=20> */
[----:B0-----:R-:W-:-:S08]  /*0590*/  DFMA R18, R20, R18, R22 ;  /* 0x000000121412722b */ /* 0x001fd00000000016 */
[----:B-1----:R-:W-:Y:S02]  /*05a0*/  DFMA R14, R16, R14, R18 ;  /* 0x0000000e100e722b */ /* 0x002fe40000000012 */
[----:B------:R-:W-:Y:S04]  /*05b0*/  LDS.64 R18, [R7+0x60] ;  /* 0x0000600007127984 */ /* 0x000fe80000000a00 */
[----:B------:R-:W0:Y:S02]  /*05c0*/  LDS.64 R16, [R9+0x60] ;  /* 0x0000600009107984 */ /* 0x000e240000000a00 */
[----:B--2---:R-:W-:Y:S02]  /*05d0*/  DFMA R12, R10, R12, R14 ;  /* 0x0000000c0a0c722b */ /* 0x004fe4000000000e */
[----:B------:R-:W-:Y:S04]  /*05e0*/  LDS.64 R10, [R7+0x68] ;  /* 0x00006800070a7984 */ /* 0x000fe80000000a00 */
[----:B------:R-:W1:Y:S01]  /*05f0*/  LDS.64 R14, [R9+0x68] ;  /* 0x00006800090e7984 */ /* 0x000e620000000a00 */
[----:B------:R-:W-:-:S04]  /*0600*/  IADD3 R20, PT, PT, R8, 0x10, RZ ;  /* 0x0000001008147810 */ /* 0x000fc80007ffe0ff */
[----:B------:R-:W-:-:S13]  /*0610*/  ISETP.GE.OR P2, PT, R20, UR7, P1 ;  /* 0x0000000714007c0c */ /* 0x000fda0008f46670 */
[----:B------:R-:W2:Y:S01]  /*0620*/  @!P2 LDC.64 R22, c[0x0][0x380] ;  /* 0x0000e000ff16ab82 */ /* 0x000ea20000000a00 */
[----:B0-----:R-:W-:Y:S01]  /*0630*/  DFMA R16, R18, R16, R12 ;  /* 0x000000101210722b */ /* 0x001fe2000000000c */
[----:B------:R-:W-:Y:S04]  /*0640*/  LDS.64 R18, [R7+0x70] ;  /* 0x0000700007127984 */ /* 0x000fe80000000a00 */
[----:B------:R-:W-:Y:S03]  /*0650*/  LDS.64 R12, [R9+0x78] ;  /* 0x00007800090c7984 */ /* 0x000fe60000000a00 */
[----:B-1----:R-:W-:Y:S02]  /*0660*/  DFMA R14, R10, R14, R16 ;  /* 0x0000000e0a0e722b */ /* 0x002fe40000000010 */
[----:B------:R-:W0:Y:S04]  /*0670*/  LDS.64 R16, [R9+0x70] ;  /* 0x0000700009107984 */ /* 0x000e280000000a00 */
[----:B------:R-:W1:Y:S01]  /*0680*/  LDS.64 R10, [R7+0x78] ;  /* 0x00007800070a7984 */ /* 0x000e620000000a00 */
[----:B------:R-:W-:Y:S01]  /*0690*/  CS2R R20, SRZ ;  /* 0x0000000000147805 */ /* 0x000fe2000001ff00 */
[----:B--2---:R-:W-:Y:S01]  /*06a0*/  @!P2 IMAD.WIDE R22, R26, 0x8, R22 ;  /* 0x000000081a16a825 */ /* 0x004fe200078e0216 */
[----:B------:R-:W-:Y:S06]  /*06b0*/  BAR.SYNC.DEFER_BLOCKING 0x0 ;  /* 0x0000000000007b1d */ /* 0x000fec0000010000 */
[----:B------:R-:W2:Y:S01]  /*06c0*/  @!P2 LDG.E.64 R20, desc[UR10][R22.64+0x80] ;  /* 0x0000800a1614a981 */ /* 0x000ea2000c1e1b00 */
[----:B------:R-:W-:-:S05]  /*06d0*/  VIADD R24, R3, 0x10 ;  /* 0x0000001003187836 */ /* 0x000fca0000000000 */
[----:B------:R-:W-:-:S13]  /*06e0*/  ISETP.GE.OR P0, PT, R24, UR7, P0 ;  /* 0x0000000718007c0c */ /* 0x000fda0008706670 */
[----:B------:R-:W3:Y:S02]  /*06f0*/  @!P0 LDC.64 R24, c[0x0][0x388] ;  /* 0x0000e200ff188b82 */ /* 0x000ee40000000a00 */
[----:B---3--:R-:W-:Y:S01]  /*0700*/  @!P0 IMAD.WIDE R24, R29, 0x8, R24 ;  /* 0x000000081d188825 */ /* 0x008fe200078e0218 */
[----:B--2---:R2:W-:Y:S02]  /*0710*/  STS.64 [R27], R20 ;  /* 0x000000141b007388 */ /* 0x0045e40000000a00 */
[----:B--2---:R-:W-:-:S06]  /*0720*/  CS2R R20, SRZ ;  /* 0x0000000000147805 */ /* 0x004fcc000001ff00 */
[----:B------:R-:W2:Y:S01]  /*0730*/  @!P0 LDG.E.64 R20, desc[UR10][R24.64+0x80] ;  /* 0x0000800a18148981 */ /* 0x000ea2000c1e1b00 */
[----:B0-----:R-:W-:-:S08]  /*0740*/  DFMA R18, R18, R16, R14 ;  /* 0x000000101212722b */ /* 0x001fd0000000000e */
[----:B-1----:R-:W-:Y:S01]  /*0750*/  DFMA R10, R10, R12, R18 ;  /* 0x0000000c0a0a722b */ /* 0x002fe20000000012 */
[----:B------:R-:W-:-:S04]  /*0760*/  UIADD3 UR6, UPT, UPT, UR6, 0x2, URZ ;  /* 0x0000000206067890 */ /* 0x000fc8000fffe0ff */
[----:B------:R-:W-:Y:S01]  /*0770*/  UISETP.NE.AND UP0, UPT, UR6, URZ, UPT ;  /* 0x000000ff0600728c */ /* 0x000fe2000bf05270 */
[----:B------:R-:W-:Y:S01]  /*0780*/  VIADD R3, R3, 0x20 ;  /* 0x0000002003037836 */ /* 0x000fe20000000000 */
[----:B------:R-:W-:Y:S01]  /*0790*/  IADD3 R8, PT, PT, R8, 0x20, RZ ;  /* 0x0000002008087810 */ /* 0x000fe20007ffe0ff */
[----:B------:R-:W-:Y:S02]  /*07a0*/  VIADD R26, R26, 0x20 ;  /* 0x000000201a1a7836 */ /* 0x000fe40000000000 */
[----:B------:R-:W-:Y:S01]  /*07b0*/  VIADD R29, R29, 0x20 ;  /* 0x000000201d1d7836 */ /* 0x000fe20000000000 */
[----:B--2---:R-:W-:Y:S01]  /*07c0*/  STS.64 [R6], R20 ;  /* 0x0000001406007388 */ /* 0x004fe20000000a00 */
[----:B------:R-:W-:Y:S06]  /*07d0*/  BAR.SYNC.DEFER_BLOCKING 0x0 ;  /* 0x0000000000007b1d */ /* 0x000fec0000010000 */
[----:B------:R-:W-:Y:S04]  /*07e0*/  LDS.64 R24, [R7] ;  /* 0x0000000007187984 */ /* 0x000fe80000000a00 */
[----:B------:R-:W0:Y:S04]  /*07f0*/  LDS.64 R22, [R9] ;  /* 0x0000000009167984 */ /* 0x000e280000000a00 */
[----:B------:R-:W-:Y:S04]  /*0800*/  LDS.64 R16, [R7+0x8] ;  /* 0x0000080007107984 */ /* 0x000fe80000000a00 */
[----:B------:R-:W1:Y:S04]  /*0810*/  LDS.64 R14, [R9+0x8] ;  /* 0x00000800090e7984 */ /* 0x000e680000000a00 */
[----:B------:R-:W-:Y:S04]  /*0820*/  LDS.64 R18, [R7+0x10] ;  /* 0x0000100007127984 */ /* 0x000fe80000000a00 */
[----:B------:R-:W2:Y:S04]  /*0830*/  LDS.64 R12, [R9+0x10] ;  /* 0x00001000090c7984 */ /* 0x000ea80000000a00 */
[----:B------:R-:W-:Y:S01]  /*0840*/  LDS.64 R20, [R7+0x18] ;  /* 0x0000180007147984 */ /* 0x000fe20000000a00 */
[----:B0-----:R-:W-:-:S03]  /*0850*/  DFMA R22, R24, R22, R10 ;  /* 0x000000161816722b */ /* 0x001fc6000000000a */
[----:B------:R-:W0:Y:S05]  /*0860*/  LDS.64 R10, [R9+0x18] ;  /* 0x00001800090a7984 */ /* 0x000e2a0000000a00 */
[----:B-1----:R-:W-:Y:S01]  /*0870*/  DFMA R22, R16, R14, R22 ;  /* 0x0000000e1016722b */ /* 0x002fe20000000016 */
[----:B------:R-:W-:Y:S04]  /*0880*/  LDS.64 R16, [R7+0x20] ;  /* 0x0000200007107984 */ /* 0x000fe80000000a00 */
[----:B------:R-:W1:Y:S03]  /*0890*/  LDS.64 R14, [R9+0x20] ;  /* 0x00002000090e7984 */ /* 0x000e660000000a00 */
[----:B--2---:R-:W-:Y:S01]  /*08a0*/  DFMA R22, R18, R12, R22 ;  /* 0x0000000c1216722b */ /* 0x004fe20000000016 */
[----:B------:R-:W-:Y:S04]  /*08b0*/  LDS.64 R18, [R7+0x28] ;  /* 0x0000280007127984 */ /* 0x000fe80000000a00 */
[----:B------:R-:W2:Y:S03]  /*08c0*/  LDS.64 R12, [R9+0x28] ;  /* 0x00002800090c7984 */ /* 0x000ea60000000a00 */
[----:B0-----:R-:W-:Y:S01]  /*08d0*/  DFMA R22, R20, R10, R22 ;  /* 0x0000000a1416722b */ /* 0x001fe20000000016 */
[----:B------:R-:W-:Y:S04]  /*08e0*/  LDS.64 R20, [R7+0x30] ;  /* 0x0000300007147984 */ /* 0x000fe80000000a00 */
[----:B------:R-:W0:Y:S03]  /*08f0*/  LDS.64 R10, [R9+0x30] ;  /* 0x00003000090a7984 */ /* 0x000e260000000a00 */
        /* <DEDUP_REMOVED lines=27> */
[----:B-1----:R-:W-:-:S08]  /*0ab0*/  DFMA R14, R16, R14, R22 ;  /* 0x0000000e100e722b */ /* 0x002fd00000000016 */
[----:B--2---:R-:W-:-:S08]  /*0ac0*/  DFMA R12, R18, R12, R14 ;  /* 0x0000000c120c722b */ /* 0x004fd0000000000e */
[----:B0-----:R-:W-:Y:S01]  /*0ad0*/  DFMA R16, R20, R10, R12 ;  /* 0x0000000a1410722b */ /* 0x001fe2000000000c */
[----:B------:R-:W-:Y:S06]  /*0ae0*/  BAR.SYNC.DEFER_BLOCKING 0x0 ;  /* 0x0000000000007b1d */ /* 0x000fec0000010000 */
[----:B------:R-:W-:Y:S05]  /*0af0*/  BRA.U UP0, `(.L_x_2) ;  /* 0xfffffff500e47547 */ /* 0x000fea000b83ffff */
[----:B------:R-:W-:-:S04]  /*0b00*/  USHF.L.U32 UR4, UR4, 0x4, URZ ;  /* 0x0000000404047899 */ /* 0x000fc800080006ff */
[----:B------:R-:W-:-:S12]  /*0b10*/  ULOP3.LUT UR4, UR4, 0xffffffe0, URZ, 0xc0, !UPT ;  /* 0xffffffe004047892 */ /* 0x000fd8000f8ec0ff */
.L_x_1:
[----:B------:R-:W-:-:S04]  /*0b20*/  ULOP3.LUT UR5, UR5, 0x1, URZ, 0xc0, !UPT ;  /* 0x0000000105057892 */ /* 0x000fc8000f8ec0ff */
[----:B------:R-:W-:-:S09]  /*0b30*/  UISETP.NE.U32.AND UP0, UPT, UR5, 0x1, UPT ;  /* 0x000000010500788c */ /* 0x000fd2000bf05070 */
[----:B------:R-:W-:Y:S05]  /*0b40*/  BRA.U !UP0, `(.L_x_0) ;  /* 0x0000000508187547 */ /* 0x000fea000b800000 */
[----:B------:R-:W0:Y:S01]  /*0b50*/  LDCU UR6, c[0x0][0x39c] ;  /* 0x00007380ff0677ac */ /* 0x000e220008000800 */
[----:B------:R-:W-:Y:S01]  /*0b60*/  VIADD R25, R0, UR4 ;  /* 0x0000000400197c36 */ /* 0x000fe20008000000 */
[----:B------:R-:W-:Y:S02]  /*0b70*/  IADD3 R8, PT, PT, R2, UR4, RZ ;  /* 0x0000000402087c10 */ /* 0x000fe4000fffe0ff */
[----:B------:R-:W-:Y:S01]  /*0b80*/  CS2R R22, SRZ ;  /* 0x0000000000167805 */ /* 0x000fe2000001ff00 */
[----:B------:R-:W1:Y:S01]  /*0b90*/  LDCU UR5, c[0x0][0x398] ;  /* 0x00007300ff0577ac */ /* 0x000e620008000800 */
[----:B------:R-:W-:Y:S02]  /*0ba0*/  ISETP.GE.AND P1, PT, R25, UR7, PT ;  /* 0x0000000719007c0c */ /* 0x000fe4000bf26270 */
[----:B------:R-:W-:Y:S02]  /*0bb0*/  ISETP.GE.AND P0, PT, R8, UR7, PT ;  /* 0x0000000708007c0c */ /* 0x000fe4000bf06270 */
[----:B0-----:R-:W-:-:S02]  /*0bc0*/  ISETP.GE.OR P1, PT, R4, UR6, P1 ;  /* 0x0000000604007c0c */ /* 0x001fc40008f26670 */
[----:B-1----:R-:W-:-:S11]  /*0bd0*/  ISETP.GE.OR P0, PT, R5, UR5, P0 ;  /* 0x0000000505007c0c */ /* 0x002fd60008706670 */
[----:B------:R-:W0:Y:S01]  /*0be0*/  @!P1 LDC.64 R2, c[0x0][0x388] ;  /* 0x0000e200ff029b82 */ /* 0x000e220000000a00 */
[----:B------:R-:W-:Y:S02]  /*0bf0*/  @!P1 IMAD R25, R4, UR7, R25 ;  /* 0x0000000704199c24 */ /* 0x000fe4000f8e0219 */
[----:B------:R-:W-:-:S05]  /*0c00*/  @!P0 IMAD R13, R5, UR7, R8 ;  /* 0x00000007050d8c24 */ /* 0x000fca000f8e0208 */
[----:B------:R-:W1:Y:S01]  /*0c10*/  @!P0 LDC.64 R10, c[0x0][0x380] ;  /* 0x0000e000ff0a8b82 */ /* 0x000e620000000a00 */
[----:B0-----:R-:W-:Y:S01]  /*0c20*/  @!P1 IMAD.WIDE R24, R25, 0x8, R2 ;  /* 0x0000000819189825 */ /* 0x001fe200078e0202 */
[----:B------:R-:W-:-:S06]  /*0c30*/  CS2R R2, SRZ ;  /* 0x0000000000027805 */ /* 0x000fcc000001ff00 */
[----:B------:R-:W2:Y:S01]  /*0c40*/  @!P1 LDG.E.64 R2, desc[UR10][R24.64] ;  /* 0x0000000a18029981 */ /* 0x000ea2000c1e1b00 */
[----:B-1----:R-:W-:-:S05]  /*0c50*/  @!P0 IMAD.WIDE R10, R13, 0x8, R10 ;  /* 0x000000080d0a8825 */ /* 0x002fca00078e020a */
[----:B------:R-:W3:Y:S04]  /*0c60*/  @!P0 LDG.E.64 R22, desc[UR10][R10.64] ;  /* 0x0000000a0a168981 */ /* 0x000ee8000c1e1b00 */
[----:B---3--:R-:W-:Y:S04]  /*0c70*/  STS.64 [R27], R22 ;  /* 0x000000161b007388 */ /* 0x008fe80000000a00 */
        /* <DEDUP_REMOVED lines=8> */
[----:B------:R-:W-:Y:S04]  /*0d00*/  LDS.64 R10, [R7+0x18] ;  /* 0x00001800070a7984 */ /* 0x000fe80000000a00 */
[----:B------:R-:W3:Y:S04]  /*0d10*/  LDS.64 R28, [R9+0x18] ;  /* 0x00001800091c7984 */ /* 0x000ee80000000a00 */
[----:B------:R-:W-:Y:S04]  /*0d20*/  LDS.64 R24, [R7+0x20] ;  /* 0x0000200007187984 */ /* 0x000fe80000000a00 */
[----:B------:R-:W4:Y:S01]  /*0d30*/  LDS.64 R22, [R9+0x20] ;  /* 0x0000200009167984 */ /* 0x000f220000000a00 */
        /* <DEDUP_REMOVED lines=9> */
[----:B---3--:R-:W-:-:S03]  /*0dd0*/  DFMA R28, R10, R28, R26 ;  /* 0x0000001c0a1c722b */ /* 0x008fc6000000001a */
[----:B------:R-:W-:Y:S04]  /*0de0*/  LDS.64 R10, [R7+0x40] ;  /* 0x00004000070a7984 */ /* 0x000fe80000000a00 */
[----:B------:R-:W3:Y:S01]  /*0df0*/  LDS.64 R26, [R9+0x40] ;  /* 0x00004000091a7984 */ /* 0x000ee20000000a00 */
[----:B----4-:R-:W-:-:S03]  /*0e00*/  DFMA R22, R24, R22, R28 ;  /* 0x000000161816722b */ /* 0x010fc6000000001c */
        /* <DEDUP_REMOVED lines=20> */
[----:B-1----:R-:W-:-:S08]  /*0f50*/  DFMA R2, R18, R20, R2 ;  /* 0x000000141202722b */ /* 0x002fd00000000002 */
[----:B--2---:R-:W-:-:S08]  /*0f60*/  DFMA R2, R14, R16, R2 ;  /* 0x000000100e02722b */ /* 0x004fd00000000002 */
[----:B---3--:R-:W-:-:S08]  /*0f70*/  DFMA R2, R10, R12, R2 ;  /* 0x0000000c0a02722b */ /* 0x008fd00000000002 */
[----:B----4-:R-:W-:-:S08]  /*0f80*/  DFMA R2, R24, R26, R2 ;  /* 0x0000001a1802722b */ /* 0x010fd00000000002 */
[----:B0-----:R-:W-:Y:S01]  /*0f90*/  DFMA R16, R22, R28, R2 ;  /* 0x0000001c1610722b */ /* 0x001fe20000000002 */
[----:B------:R-:W-:Y:S10]  /*0fa0*/  BAR.SYNC.DEFER_BLOCKING 0x0 ;  /* 0x0000000000007b1d */ /* 0x000ff40000010000 */
.L_x_0:
[----:B------:R-:W0:Y:S02]  /*0fb0*/  LDCU.64 UR4, c[0x0][0x398] ;  /* 0x00007300ff0477ac */ /* 0x000e240008000a00 */
[----:B0-----:R-:W-:-:S04]  /*0fc0*/  ISETP.GE.AND P0, PT, R4, UR5, PT ;  /* 0x0000000504007c0c */ /* 0x001fc8000bf06270 */
[----:B------:R-:W-:-:S13]  /*0fd0*/  ISETP.GE.OR P0, PT, R5, UR4, P0 ;  /* 0x0000000405007c0c */ /* 0x000fda0008706670 */
[----:B------:R-:W-:Y:S05]  /*0fe0*/  @P0 EXIT ;  /* 0x000000000000094d */ /* 0x000fea0003800000 */
[----:B------:R-:W0:Y:S01]  /*0ff0*/  LDC.64 R2, c[0x0][0x390] ;  /* 0x0000e400ff027b82 */ /* 0x000e220000000a00 */
[----:B------:R-:W-:-:S04]  /*1000*/  IMAD R5, R5, UR5, R4 ;  /* 0x0000000505057c24 */ /* 0x000fc8000f8e0204 */
[----:B0-----:R-:W-:-:S05]  /*1010*/  IMAD.WIDE.U32 R2, R5, 0x8, R2 ;  /* 0x0000000805027825 */ /* 0x001fca00078e0002 */
[----:B------:R-:W-:Y:S01]  /*1020*/  STG.E.64 desc[UR10][R2.64], R16 ;  /* 0x0000001002007986 */ /* 0x000fe2000c101b0a */
[----:B------:R-:W-:Y:S05]  /*1030*/  EXIT ;  /* 0x000000000000794d */ /* 0x000fea0003800000 */
.L_x_3:
[----:B------:R-:W-:-:S00]  /*1040*/  BRA `(.L_x_3) ;  /* 0xfffffffc00fc7947 */ /* 0x000fc0000383ffff */
[----:B------:R-:W-:-:S00]  /*1050*/  NOP ;  /* 0x0000000000007918 */ /* 0x000fc00000000000 */
        /* <DEDUP_REMOVED lines=10> */
.L_x_4:


//--------------------- .nv.shared._Z13matmul_doublePdS_S_iii --------------------------
	.section	.nv.shared._Z13matmul_doublePdS_S_iii,"aw",@nobits
	.sectionflags	@""
	.align	8
.nv.shared._Z13matmul_doublePdS_S_iii:
	.zero		5376


//--------------------- .nv.shared.reserved.0     --------------------------
	.section	.nv.shared.reserved.0,"aw",@nobits
	.weak		__nv_reservedSMEM_offset_0_alias
	.size		__nv_reservedSMEM_offset_0_alias, 0, 64
	.other		__nv_reservedSMEM_offset_0_alias,@"STO_CUDA_RESERVED_SHARED STV_DEFAULT"
__nv_reservedSMEM_offset_0_alias:
	.zero		0
	.zero		64


//--------------------- .nv.constant0._Z13matmul_doublePdS_S_iii --------------------------
	.section	.nv.constant0._Z13matmul_doublePdS_S_iii,"a",@progbits
	.sectionflags	@""
	.align	4
.nv.constant0._Z13matmul_doublePdS_S_iii:
	.zero		932


//--------------------- SYMBOLS --------------------------

	.type		.nv.reservedSmem.offset0,@object
	.size		.nv.reservedSmem.offset0,0x4
	.type		.nv.reservedSmem.cap,@object
	.size		.nv.reservedSmem.cap,0x4
